	.headerflags	@"EF_CUDA_TEXMODE_UNIFIED EF_CUDA_64BIT_ADDRESS EF_CUDA_ACCELERATORS EF_CUDA_SM90 EF_CUDA_VIRTUAL_SM(EF_CUDA_SM90)"
	.elftype	@"ET_EXEC"


//--------------------- .nv.info                  --------------------------
	.section	.nv.info,"",@"SHT_CUDA_INFO"
	.align	4


	//----- nvinfo : EIATTR_REGCOUNT
	.align		4
        /*0000*/ 	.byte	0x04, 0x2f
        /*0002*/ 	.short	(.L_3 - .L_2)
	.align		4
.L_2:
        /*0004*/ 	.word	index@(triton_poi_fused__native_batch_norm_legit_no_training_relu_threshold_backward_3)
        /*0008*/ 	.word	0x00000028


	//----- nvinfo : EIATTR_MIN_STACK_SIZE
	.align		4
.L_3:
        /*000c*/ 	.byte	0x04, 0x12
        /*000e*/ 	.short	(.L_5 - .L_4)
	.align		4
.L_4:
        /*0010*/ 	.word	index@(triton_poi_fused__native_batch_norm_legit_no_training_relu_threshold_backward_3)
        /*0014*/ 	.word	0x00000000


	//----- nvinfo : EIATTR_FRAME_SIZE
	.align		4
.L_5:
        /*0018*/ 	.byte	0x04, 0x11
        /*001a*/ 	.short	(.L_7 - .L_6)
	.align		4
.L_6:
        /*001c*/ 	.word	index@(triton_poi_fused__native_batch_norm_legit_no_training_relu_threshold_backward_3)
        /*0020*/ 	.word	0x00000000


	//----- nvinfo : EIATTR_MIN_STACK_SIZE
	.align		4
.L_7:
        /*0024*/ 	.byte	0x04, 0x12
        /*0026*/ 	.short	(.L_9 - .L_8)
	.align		4
.L_8:
        /*0028*/ 	.word	index@(triton_poi_fused__native_batch_norm_legit_no_training_relu_threshold_backward_3)
        /*002c*/ 	.word	0x00000000
.L_9:


//--------------------- .nv.info.triton_poi_fused__native_batch_norm_legit_no_training_relu_threshold_backward_3 --------------------------
	.section	.nv.info.triton_poi_fused__native_batch_norm_legit_no_training_relu_threshold_backward_3,"",@"SHT_CUDA_INFO"
	.sectionflags	@""
	.align	4


	//----- nvinfo : EIATTR_CUDA_API_VERSION
	.align		4
        /*0000*/ 	.byte	0x04, 0x37
        /*0002*/ 	.short	(.L_11 - .L_10)
.L_10:
        /*0004*/ 	.word	0x0000007c


	//----- nvinfo : EIATTR_KPARAM_INFO
	.align		4
.L_11:
        /*0008*/ 	.byte	0x04, 0x17
        /*000a*/ 	.short	(.L_13 - .L_12)
.L_12:
        /*000c*/ 	.word	0x00000000
        /*0010*/ 	.short	0x0008
        /*0012*/ 	.short	0x003c
        /*0014*/ 	.byte	0x00, 0xf0, 0x11, 0x00


	//----- nvinfo : EIATTR_KPARAM_INFO
	.align		4
.L_13:
        /*0018*/ 	.byte	0x04, 0x17
        /*001a*/ 	.short	(.L_15 - .L_14)
.L_14:
        /*001c*/ 	.word	0x00000000
        /*0020*/ 	.short	0x0007
        /*0022*/ 	.short	0x0038
        /*0024*/ 	.byte	0x00, 0xf0, 0x11, 0x00


	//----- nvinfo : EIATTR_KPARAM_INFO
	.align		4
.L_15:
        /*0028*/ 	.byte	0x04, 0x17
        /*002a*/ 	.short	(.L_17 - .L_16)
.L_16:
        /*002c*/ 	.word	0x00000000
        /*0030*/ 	.short	0x0006
        /*0032*/ 	.short	0x0030
        /*0034*/ 	.byte	0x00, 0xf4, 0x21, 0x00


	//----- nvinfo : EIATTR_KPARAM_INFO
	.align		4
.L_17:
        /*0038*/ 	.byte	0x04, 0x17
        /*003a*/ 	.short	(.L_19 - .L_18)
.L_18:
        /*003c*/ 	.word	0x00000000
        /*0040*/ 	.short	0x0005
        /*0042*/ 	.short	0x0028
        /*0044*/ 	.byte	0x00, 0xf4, 0x21, 0x00


	//----- nvinfo : EIATTR_KPARAM_INFO
	.align		4
.L_19:
        /*0048*/ 	.byte	0x04, 0x17
        /*004a*/ 	.short	(.L_21 - .L_20)
.L_20:
        /*004c*/ 	.word	0x00000000
        /*0050*/ 	.short	0x0004
        /*0052*/ 	.short	0x0020
        /*0054*/ 	.byte	0x00, 0xf4, 0x21, 0x00


	//----- nvinfo : EIATTR_KPARAM_INFO
	.align		4
.L_21:
        /*0058*/ 	.byte	0x04, 0x17
        /*005a*/ 	.short	(.L_23 - .L_22)
.L_22:
        /*005c*/ 	.word	0x00000000
        /*0060*/ 	.short	0x0003
        /*0062*/ 	.short	0x0018
        /*0064*/ 	.byte	0x00, 0xf4, 0x21, 0x00


	//----- nvinfo : EIATTR_KPARAM_INFO
	.align		4
.L_23:
        /*0068*/ 	.byte	0x04, 0x17
        /*006a*/ 	.short	(.L_25 - .L_24)
.L_24:
        /*006c*/ 	.word	0x00000000
        /*0070*/ 	.short	0x0002
        /*0072*/ 	.short	0x0010
        /*0074*/ 	.byte	0x00, 0xf4, 0x21, 0x00


	//----- nvinfo : EIATTR_KPARAM_INFO
	.align		4
.L_25:
        /*0078*/ 	.byte	0x04, 0x17
        /*007a*/ 	.short	(.L_27 - .L_26)
.L_26:
        /*007c*/ 	.word	0x00000000
        /*0080*/ 	.short	0x0001
        /*0082*/ 	.short	0x0008
        /*0084*/ 	.byte	0x00, 0xf4, 0x21, 0x00


	//----- nvinfo : EIATTR_KPARAM_INFO
	.align		4
.L_27:
        /*0088*/ 	.byte	0x04, 0x17
        /*008a*/ 	.short	(.L_29 - .L_28)
.L_28:
        /*008c*/ 	.word	0x00000000
        /*0090*/ 	.short	0x0000
        /*0092*/ 	.short	0x0000
        /*0094*/ 	.byte	0x00, 0xf4, 0x21, 0x00


	//----- nvinfo : EIATTR_SPARSE_MMA_MASK
	.align		4
.L_29:
        /*0098*/ 	.byte	0x03, 0x50
        /*009a*/ 	.short	0x0000


	//----- nvinfo : EIATTR_MAXREG_COUNT
	.align		4
        /*009c*/ 	.byte	0x03, 0x1b
        /*009e*/ 	.short	0x00ff


	//----- nvinfo : EIATTR_EXIT_INSTR_OFFSETS
	.align		4
        /*00a0*/ 	.byte	0x04, 0x1c
        /*00a2*/ 	.short	(.L_31 - .L_30)


	//   ....[0]....
.L_30:
        /*00a4*/ 	.word	0x00001830


	//   ....[1]....
        /*00a8*/ 	.word	0x00001850


	//----- nvinfo : EIATTR_REQNTID
	.align		4
.L_31:
        /*00ac*/ 	.byte	0x04, 0x10
        /*00ae*/ 	.short	(.L_33 - .L_32)
.L_32:
        /*00b0*/ 	.word	0x00000100
        /*00b4*/ 	.word	0x00000001
        /*00b8*/ 	.word	0x00000001


	//----- nvinfo : EIATTR_CBANK_PARAM_SIZE
	.align		4
.L_33:
        /*00bc*/ 	.byte	0x03, 0x19
        /*00be*/ 	.short	0x0040


	//----- nvinfo : EIATTR_PARAM_CBANK
	.align		4
        /*00c0*/ 	.byte	0x04, 0x0a
        /*00c2*/ 	.short	(.L_35 - .L_34)
	.align		4
.L_34:
        /*00c4*/ 	.word	index@(.nv.constant0.triton_poi_fused__native_batch_norm_legit_no_training_relu_threshold_backward_3)
        /*00c8*/ 	.short	0x0210
        /*00ca*/ 	.short	0x0040


	//----- nvinfo : EIATTR_SW_WAR
	.align		4
.L_35:
        /*00cc*/ 	.byte	0x04, 0x36
        /*00ce*/ 	.short	(.L_37 - .L_36)
.L_36:
        /*00d0*/ 	.word	0x00000008
.L_37:


//--------------------- .nv.callgraph             --------------------------
	.section	.nv.callgraph,"",@"SHT_CUDA_CALLGRAPH"
	.align	4
	.sectionentsize	8
	.align		4
        /*0000*/ 	.word	0x00000000
	.align		4
        /*0004*/ 	.word	0xffffffff
	.align		4
        /*0008*/ 	.word	0x00000000
	.align		4
        /*000c*/ 	.word	0xfffffffe
	.align		4
        /*0010*/ 	.word	0x00000000
	.align		4
        /*0014*/ 	.word	0xfffffffd
	.align		4
        /*0018*/ 	.word	0x00000000
	.align		4
        /*001c*/ 	.word	0xfffffffc


//--------------------- .nv.constant4             --------------------------
	.section	.nv.constant4,"a",@progbits
	.align	8
	.align		8
.nv.constant4:
        /*0000*/ 	.dword	_$_str
	.align		8
        /*0008*/ 	.dword	_$_str_$_2


//--------------------- .text.triton_poi_fused__native_batch_norm_legit_no_training_relu_threshold_backward_3 --------------------------
	.section	.text.triton_poi_fused__native_batch_norm_legit_no_training_relu_threshold_backward_3,"ax",@progbits
	.sectionflags	@"SHF_BARRIERS=1"
	.align	128
        .global         triton_poi_fused__native_batch_norm_legit_no_training_relu_threshold_backward_3
        .type           triton_poi_fused__native_batch_norm_legit_no_training_relu_threshold_backward_3,@function
        .size           triton_poi_fused__native_batch_norm_legit_no_training_relu_threshold_backward_3,(.L_x_1 - triton_poi_fused__native_batch_norm_legit_no_training_relu_threshold_backward_3)
        .other          triton_poi_fused__native_batch_norm_legit_no_training_relu_threshold_backward_3,@"STO_CUDA_ENTRY STV_DEFAULT"
triton_poi_fused__native_batch_norm_legit_no_training_relu_threshold_backward_3:
.text.triton_poi_fused__native_batch_norm_legit_no_training_relu_threshold_backward_3:
[----:B------:R-:W0:Y:S01]  /*0000*/  LDC R1, c[0x0][0x28] ;  /* 0x00000a00ff017b82 */ /* 0x000e220000000800 */
[----:B------:R-:W1:Y:S07]  /*0010*/  S2R R4, SR_TID.X ;  /* 0x0000000000047919 */ /* 0x000e6e0000002100 */
[----:B------:R-:W2:Y:S01]  /*0020*/  LDC.64 R20, c[0x0][0x210] ;  /* 0x00008400ff147b82 */ /* 0x000ea20000000a00 */
[----:B------:R-:W-:Y:S02]  /*0030*/  CS2R R16, SRZ ;  /* 0x0000000000107805 */ /* 0x000fe4000001ff00 */
[----:B------:R-:W-:Y:S01]  /*0040*/  CS2R R18, SRZ ;  /* 0x0000000000127805 */ /* 0x000fe2000001ff00 */
[----:B------:R-:W3:Y:S01]  /*0050*/  S2R R5, SR_CTAID.Y ;  /* 0x0000000000057919 */ /* 0x000ee20000002600 */
[----:B------:R-:W-:Y:S01]  /*0060*/  CS2R R22, SRZ ;  /* 0x0000000000167805 */ /* 0x000fe2000001ff00 */
[----:B------:R-:W-:Y:S01]  /*0070*/  ULDC.64 UR6, c[0x0][0x208] ;  /* 0x0000820000067ab9 */ /* 0x000fe20000000a00 */
[----:B------:R-:W4:Y:S01]  /*0080*/  S2R R6, SR_CTAID.X ;  /* 0x0000000000067919 */ /* 0x000f220000002500 */
[----:B------:R-:W5:Y:S08]  /*0090*/  S2UR UR5, SR_CgaCtaId ;  /* 0x00000000000579c3 */ /* 0x000f700000008800 */
[----:B------:R-:W2:Y:S01]  /*00a0*/  LDC.64 R30, c[0x0][0x220] ;  /* 0x00008800ff1e7b82 */ /* 0x000ea20000000a00 */
[----:B-1----:R-:W-:Y:S01]  /*00b0*/  IMAD.SHL.U32 R2, R4, 0x10, RZ ;  /* 0x0000001004027824 */ /* 0x002fe200078e00ff */
[----:B------:R-:W-:-:S02]  /*00c0*/  SHF.R.U32.HI R7, RZ, 0x4, R4 ;  /* 0x00000004ff077819 */ /* 0x000fc40000011604 */
[--C-:B---3--:R-:W-:Y:S02]  /*00d0*/  SHF.R.S32.HI R28, RZ, 0x17, R5.reuse ;  /* 0x00000017ff1c7819 */ /* 0x108fe40000011405 */
[----:B------:R-:W-:Y:S02]  /*00e0*/  LOP3.LUT R0, R2, 0xf0, RZ, 0xc0, !PT ;  /* 0x000000f002007812 */ /* 0x000fe400078ec0ff */
[----:B------:R-:W-:Y:S02]  /*00f0*/  SGXT R28, R28, 0x1 ;  /* 0x000000011c1c781a */ /* 0x000fe40000000200 */
[----:B------:R-:W-:-:S04]  /*0100*/  PRMT R0, R0, 0x6540, R5 ;  /* 0x0000654000007816 */ /* 0x000fc80000000005 */
[----:B------:R-:W-:Y:S02]  /*0110*/  SHF.R.S32.HI R3, RZ, 0x1f, R0 ;  /* 0x0000001fff037819 */ /* 0x000fe40000011400 */
[----:B------:R-:W-:Y:S02]  /*0120*/  LOP3.LUT R9, R0, 0x8, RZ, 0xfc, !PT ;  /* 0x0000000800097812 */ /* 0x000fe400078efcff */
[----:B------:R-:W-:Y:S01]  /*0130*/  LEA.HI R8, R3, R0, RZ, 0x8 ;  /* 0x0000000003087211 */ /* 0x000fe200078f40ff */
[----:B----4-:R-:W-:Y:S01]  /*0140*/  IMAD.SHL.U32 R3, R6, 0x10, RZ ;  /* 0x0000001006037824 */ /* 0x010fe200078e00ff */
[----:B------:R-:W-:Y:S02]  /*0150*/  SGXT.U32 R6, R7, 0x4 ;  /* 0x000000040706781a */ /* 0x000fe40000000000 */
[----:B------:R-:W-:Y:S01]  /*0160*/  LOP3.LUT R11, R0, 0xc, RZ, 0xfc, !PT ;  /* 0x0000000c000b7812 */ /* 0x000fe200078efcff */
[----:B------:R-:W-:Y:S01]  /*0170*/  IMAD.SHL.U32 R7, R8, 0x40, RZ ;  /* 0x0000004008077824 */ /* 0x000fe200078e00ff */
[----:B------:R-:W-:-:S02]  /*0180*/  LOP3.LUT R6, R3, R6, RZ, 0xfc, !PT ;  /* 0x0000000603067212 */ /* 0x000fc400078efcff */
[----:B------:R-:W-:Y:S02]  /*0190*/  LEA.HI R10, R28, R9, RZ, 0x8 ;  /* 0x000000091c0a7211 */ /* 0x000fe400078f40ff */
[----:B------:R-:W-:Y:S02]  /*01a0*/  LOP3.LUT R7, R7, 0xffffc000, RZ, 0xc0, !PT ;  /* 0xffffc00007077812 */ /* 0x000fe400078ec0ff */
[----:B------:R-:W-:Y:S02]  /*01b0*/  ISETP.GE.AND P0, PT, R6, 0x40, PT ;  /* 0x000000400600780c */ /* 0x000fe40003f06270 */
[----:B------:R-:W-:Y:S01]  /*01c0*/  LEA.HI R12, R28, R11, RZ, 0x8 ;  /* 0x0000000b1c0c7211 */ /* 0x000fe200078f40ff */
[----:B------:R-:W-:Y:S01]  /*01d0*/  IMAD R14, R6, 0x100, R7 ;  /* 0x00000100060e7824 */ /* 0x000fe200078e0207 */
[----:B------:R-:W-:Y:S02]  /*01e0*/  LOP3.LUT R7, R0, 0x4, RZ, 0xfc, !PT ;  /* 0x0000000400077812 */ /* 0x000fe400078efcff */
[----:B------:R-:W-:-:S02]  /*01f0*/  LOP3.LUT R13, R8, 0xffffff00, RZ, 0xc0, !PT ;  /* 0xffffff00080d7812 */ /* 0x000fc400078ec0ff */
[-C--:B------:R-:W-:Y:S02]  /*0200*/  LEA.HI R6, R28, R7.reuse, RZ, 0x8 ;  /* 0x000000071c067211 */ /* 0x080fe400078f40ff */
[----:B------:R-:W-:Y:S02]  /*0210*/  LOP3.LUT R10, R10, 0xffffff00, RZ, 0xc0, !PT ;  /* 0xffffff000a0a7812 */ /* 0x000fe400078ec0ff */
[----:B------:R-:W-:Y:S02]  /*0220*/  LOP3.LUT R6, R6, 0xffffff00, RZ, 0xc0, !PT ;  /* 0xffffff0006067812 */ /* 0x000fe400078ec0ff */
[----:B------:R-:W-:Y:S02]  /*0230*/  LOP3.LUT R12, R12, 0xffffff00, RZ, 0xc0, !PT ;  /* 0xffffff000c0c7812 */ /* 0x000fe400078ec0ff */
[C---:B------:R-:W-:Y:S02]  /*0240*/  IADD3 R27, R14.reuse, R7, -R6 ;  /* 0x000000070e1b7210 */ /* 0x040fe40007ffe806 */
[----:B------:R-:W-:-:S02]  /*0250*/  IADD3 R0, R14, R0, -R13 ;  /* 0x000000000e007210 */ /* 0x000fc40007ffe80d */
[C---:B------:R-:W-:Y:S01]  /*0260*/  IADD3 R25, R14.reuse, R9, -R10 ;  /* 0x000000090e197210 */ /* 0x040fe20007ffe80a */
[----:B--2---:R-:W-:Y:S01]  /*0270*/  IMAD.WIDE R26, R27, 0x4, R20 ;  /* 0x000000041b1a7825 */ /* 0x004fe200078e0214 */
[----:B------:R-:W-:Y:S02]  /*0280*/  IADD3 R7, R14, R11, -R12 ;  /* 0x0000000b0e077210 */ /* 0x000fe40007ffe80c */
[----:B------:R-:W-:Y:S02]  /*0290*/  CS2R R8, SRZ ;  /* 0x0000000000087805 */ /* 0x000fe4000001ff00 */
[----:B------:R-:W-:Y:S01]  /*02a0*/  CS2R R10, SRZ ;  /* 0x00000000000a7805 */ /* 0x000fe2000001ff00 */
[--C-:B------:R-:W-:Y:S01]  /*02b0*/  IMAD.WIDE R24, R25, 0x4, R20.reuse ;  /* 0x0000000419187825 */ /* 0x100fe200078e0214 */
[----:B------:R-:W-:Y:S02]  /*02c0*/  CS2R R12, SRZ ;  /* 0x00000000000c7805 */ /* 0x000fe4000001ff00 */
[----:B------:R-:W-:Y:S01]  /*02d0*/  CS2R R14, SRZ ;  /* 0x00000000000e7805 */ /* 0x000fe2000001ff00 */
[--C-:B------:R-:W-:Y:S01]  /*02e0*/  IMAD.WIDE R6, R7, 0x4, R20.reuse ;  /* 0x0000000407067825 */ /* 0x100fe200078e0214 */
[----:B------:R1:W2:Y:S03]  /*02f0*/  @!P0 LDG.E.EL.128 R16, desc[UR6][R24.64] ;  /* 0x0000000618108981 */ /* 0x0002a6000c2e1d00 */
[----:B------:R-:W-:Y:S01]  /*0300*/  IMAD.WIDE R32, R0, 0x4, R20 ;  /* 0x0000000400207825 */ /* 0x000fe200078e0214 */
[----:B------:R-:W-:Y:S01]  /*0310*/  CS2R R20, SRZ ;  /* 0x0000000000147805 */ /* 0x000fe2000001ff00 */
[----:B------:R-:W3:Y:S04]  /*0320*/  @!P0 LDG.E.EL.128 R12, desc[UR6][R26.64] ;  /* 0x000000061a0c8981 */ /* 0x000ee8000c2e1d00 */
[----:B------:R4:W3:Y:S01]  /*0330*/  @!P0 LDG.E.EL.128 R8, desc[UR6][R32.64] ;  /* 0x0000000620088981 */ /* 0x0008e2000c2e1d00 */
[----:B------:R-:W-:Y:S01]  /*0340*/  LOP3.LUT R35, R4, 0xf0, RZ, 0xc0, !PT ;  /* 0x000000f004237812 */ /* 0x000fe200078ec0ff */
[----:B------:R-:W-:Y:S01]  /*0350*/  UMOV UR4, 0x400 ;  /* 0x0000040000047882 */ /* 0x000fe20000000000 */
[----:B------:R-:W-:Y:S01]  /*0360*/  LOP3.LUT R2, R2, 0xff0, RZ, 0xc0, !PT ;  /* 0x00000ff002027812 */ /* 0x000fe200078ec0ff */
[----:B------:R4:W3:Y:S01]  /*0370*/  @!P0 LDG.E.EL.128 R20, desc[UR6][R6.64] ;  /* 0x0000000606148981 */ /* 0x0008e2000c2e1d00 */
[----:B-----5:R-:W-:Y:S01]  /*0380*/  UPRMT UR4, UR5, 0x654, UR4 ;  /* 0x0000065405047896 */ /* 0x020fe20008000004 */
[----:B------:R-:W-:Y:S01]  /*0390*/  PRMT R29, R4, 0x6540, R5 ;  /* 0x00006540041d7816 */ /* 0x000fe20000000005 */
[----:B-1----:R-:W1:Y:S01]  /*03a0*/  LDC.64 R24, c[0x0][0x218] ;  /* 0x00008600ff187b82 */ /* 0x002e620000000a00 */
[----:B------:R-:W-:-:S05]  /*03b0*/  IMAD.IADD R2, R2, 0x1, R35 ;  /* 0x0000000102027824 */ /* 0x000fca00078e0223 */
[----:B----4-:R-:W-:Y:S02]  /*03c0*/  LEA R32, R2, UR4, 0x2 ;  /* 0x0000000402207c11 */ /* 0x010fe4000f8e10ff */
[----:B------:R-:W-:-:S04]  /*03d0*/  LEA.HI R28, R28, R29, RZ, 0x8 ;  /* 0x0000001d1c1c7211 */ /* 0x000fc800078f40ff */
[----:B------:R-:W-:-:S05]  /*03e0*/  LOP3.LUT R28, R28, 0xffffff00, RZ, 0xc0, !PT ;  /* 0xffffff001c1c7812 */ /* 0x000fca00078ec0ff */
[----:B0-----:R-:W-:Y:S02]  /*03f0*/  IMAD.IADD R7, R29, 0x1, -R28 ;  /* 0x000000011d077824 */ /* 0x001fe400078e0a1c */
[----:B------:R-:W0:Y:S02]  /*0400*/  LDC.64 R28, c[0x0][0x228] ;  /* 0x00008a00ff1c7b82 */ /* 0x000e240000000a00 */
[----:B------:R-:W-:-:S06]  /*0410*/  IMAD.WIDE R26, R7, 0x4, R30 ;  /* 0x00000004071a7825 */ /* 0x000fcc00078e021e */
[----:B------:R-:W4:Y:S01]  /*0420*/  LDC.64 R30, c[0x0][0x230] ;  /* 0x00008c00ff1e7b82 */ /* 0x000f220000000a00 */
[----:B-1----:R-:W-:-:S04]  /*0430*/  IMAD.WIDE R24, R7, 0x4, R24 ;  /* 0x0000000407187825 */ /* 0x002fc800078e0218 */
[C---:B----4-:R-:W-:Y:S01]  /*0440*/  IMAD.WIDE R30, R7.reuse, 0x4, R30 ;  /* 0x00000004071e7825 */ /* 0x050fe200078e021e */
[----:B--2---:R-:W-:Y:S04]  /*0450*/  STS.128 [R32+0x20], R16 ;  /* 0x0000201020007388 */ /* 0x004fe80000000c00 */
[----:B---3--:R-:W-:Y:S04]  /*0460*/  STS.128 [R32+0x10], R12 ;  /* 0x0000100c20007388 */ /* 0x008fe80000000c00 */
[----:B------:R0:W-:Y:S04]  /*0470*/  STS.128 [R32], R8 ;  /* 0x0000000820007388 */ /* 0x0001e80000000c00 */
[----:B------:R1:W-:Y:S01]  /*0480*/  STS.128 [R32+0x30], R20 ;  /* 0x0000301420007388 */ /* 0x0003e20000000c00 */
[----:B------:R-:W-:Y:S06]  /*0490*/  BAR.SYNC.DEFER_BLOCKING 0x0 ;  /* 0x0000000000007b1d */ /* 0x000fec0000010000 */
[----:B------:R-:W2:Y:S04]  /*04a0*/  LDG.E.EL R26, desc[UR6][R26.64] ;  /* 0x000000061a1a7981 */ /* 0x000ea8000c2e1900 */
[----:B------:R3:W4:Y:S01]  /*04b0*/  LDG.E.EL R6, desc[UR6][R24.64] ;  /* 0x0000000618067981 */ /* 0x000722000c2e1900 */
[----:B0-----:R-:W-:-:S03]  /*04c0*/  IMAD.WIDE R8, R7, 0x4, R28 ;  /* 0x0000000407087825 */ /* 0x001fc600078e021c */
[----:B------:R-:W5:Y:S04]  /*04d0*/  LDG.E.EL R30, desc[UR6][R30.64] ;  /* 0x000000061e1e7981 */ /* 0x000f68000c2e1900 */
[----:B------:R0:W5:Y:S01]  /*04e0*/  LDG.E.EL R11, desc[UR6][R8.64] ;  /* 0x00000006080b7981 */ /* 0x000162000c2e1900 */
[----:B------:R-:W-:-:S04]  /*04f0*/  LOP3.LUT R7, R4, 0xff, RZ, 0xc0, !PT ;  /* 0x000000ff04077812 */ /* 0x000fc800078ec0ff */
[----:B------:R-:W-:-:S05]  /*0500*/  LEA R10, R7, UR4, 0x2 ;  /* 0x00000004070a7c11 */ /* 0x000fca000f8e10ff */
[----:B------:R-:W4:Y:S04]  /*0510*/  LDS R29, [R10] ;  /* 0x000000000a1d7984 */ /* 0x000f280000000800 */
[----:B------:R-:W0:Y:S04]  /*0520*/  LDS R12, [R10+0x1100] ;  /* 0x001100000a0c7984 */ /* 0x000e280000000800 */
[----:B------:R-:W0:Y:S04]  /*0530*/  LDS R32, [R10+0x2200] ;  /* 0x002200000a207984 */ /* 0x000e280000000800 */
[----:B------:R-:W0:Y:S04]  /*0540*/  LDS R37, [R10+0x440] ;  /* 0x000440000a257984 */ /* 0x000e280000000800 */
[----:B------:R-:W1:Y:S04]  /*0550*/  LDS R36, [R10+0x3300] ;  /* 0x003300000a247984 */ /* 0x000e680000000800 */
[----:B---3--:R-:W3:Y:S04]  /*0560*/  LDS R24, [R10+0x3b80] ;  /* 0x003b80000a187984 */ /* 0x008ee80000000800 */
[----:B------:R-:W1:Y:S04]  /*0570*/  LDS R35, [R10+0x1540] ;  /* 0x001540000a237984 */ /* 0x000e680000000800 */
[----:B------:R-:W1:Y:S04]  /*0580*/  LDS R33, [R10+0x2640] ;  /* 0x002640000a217984 */ /* 0x000e680000000800 */
[----:B------:R-:W1:Y:S04]  /*0590*/  LDS R27, [R10+0x3740] ;  /* 0x003740000a1b7984 */ /* 0x000e680000000800 */
[----:B------:R-:W1:Y:S04]  /*05a0*/  LDS R23, [R10+0x880] ;  /* 0x000880000a177984 */ /* 0x000e680000000800 */
[----:B------:R-:W1:Y:S04]  /*05b0*/  LDS R25, [R10+0x3fc0] ;  /* 0x003fc0000a197984 */ /* 0x000e680000000800 */
[----:B------:R-:W1:Y:S04]  /*05c0*/  LDS R21, [R10+0xcc0] ;  /* 0x000cc0000a157984 */ /* 0x000e680000000800 */
[----:B------:R-:W2:Y:S04]  /*05d0*/  LDS R15, [R10+0x1980] ;  /* 0x001980000a0f7984 */ /* 0x000ea80000000800 */
[----:B0-----:R-:W-:Y:S01]  /*05e0*/  LDS R9, [R10+0x2a80] ;  /* 0x002a80000a097984 */ /* 0x001fe20000000800 */
[----:B------:R-:W0:Y:S03]  /*05f0*/  S2UR UR4, SR_CgaCtaId ;  /* 0x00000000000479c3 */ /* 0x000e260000008800 */
[----:B------:R-:W-:Y:S01]  /*0600*/  LDS R7, [R10+0x2ec0] ;  /* 0x002ec0000a077984 */ /* 0x000fe20000000800 */
[----:B------:R-:W-:Y:S01]  /*0610*/  IMAD.MOV.U32 R8, RZ, RZ, 0x3e800000 ;  /* 0x3e800000ff087424 */ /* 0x000fe200078e00ff */
[----:B------:R-:W-:Y:S01]  /*0620*/  UMOV UR5, 0x400 ;  /* 0x0000040000057882 */ /* 0x000fe20000000000 */
[----:B------:R-:W-:-:S05]  /*0630*/  IMAD.SHL.U32 R16, R4, 0x10, RZ ;  /* 0x0000001004107824 */ /* 0x000fca00078e00ff */
[----:B------:R-:W-:Y:S01]  /*0640*/  LOP3.LUT R16, R16, 0xff0, RZ, 0xc0, !PT ;  /* 0x00000ff010107812 */ /* 0x000fe200078ec0ff */
[----:B0-----:R-:W-:-:S06]  /*0650*/  UPRMT UR4, UR4, 0x654, UR5 ;  /* 0x0000065404047896 */ /* 0x001fcc0008000005 */
[C---:B------:R-:W-:Y:S01]  /*0660*/  LEA.HI R17, R16.reuse, UR4, RZ, 0x1e ;  /* 0x0000000410117c11 */ /* 0x040fe2000f8ff0ff */
[----:B-1----:R-:W0:Y:S04]  /*0670*/  S2R R20, SR_TID.X ;  /* 0x0000000000147919 */ /* 0x002e280000002100 */
[----:B------:R-:W-:Y:S02]  /*0680*/  IMAD R17, R16, 0x4, R17 ;  /* 0x0000000410117824 */ /* 0x000fe400078e0211 */
[----:B0-----:R-:W-:-:S05]  /*0690*/  IMAD.SHL.U32 R20, R20, 0x4, RZ ;  /* 0x0000000414147824 */ /* 0x001fca00078e00ff */
[----:B------:R-:W-:Y:S01]  /*06a0*/  LOP3.LUT R20, R20, 0x3fc, RZ, 0xc0, !PT ;  /* 0x000003fc14147812 */ /* 0x000fe200078ec0ff */
[----:B--2---:R-:W-:-:S04]  /*06b0*/  FADD R13, R26, 9.9999997473787516356e-06 ;  /* 0x3727c5ac1a0d7421 */ /* 0x004fc80000000000 */
[----:B------:R0:W1:Y:S02]  /*06c0*/  MUFU.SQRT R14, R13 ;  /* 0x0000000d000e7308 */ /* 0x0000640000002000 */
[----:B0-----:R-:W0:Y:S01]  /*06d0*/  LDS R13, [R10+0x1dc0] ;  /* 0x001dc0000a0d7984 */ /* 0x001e220000000800 */
[C---:B-1----:R-:W-:Y:S02]  /*06e0*/  FSETP.GT.AND P1, PT, R14.reuse, 8.50705917302346158658e+37, PT ;  /* 0x7e8000000e00780b */ /* 0x042fe40003f24000 */
[----:B------:R-:W-:-:S11]  /*06f0*/  FSETP.GEU.AND P2, PT, R14, 1.175494350822287508e-38, PT ;  /* 0x008000000e00780b */ /* 0x000fd60003f4e000 */
[----:B------:R-:W-:-:S04]  /*0700*/  @P1 FMUL R14, R14, 0.25 ;  /* 0x3e8000000e0e1820 */ /* 0x000fc80000400000 */
[----:B------:R-:W-:-:S04]  /*0710*/  @!P2 FMUL R14, R14, 16777216 ;  /* 0x4b8000000e0ea820 */ /* 0x000fc80000400000 */
[----:B------:R-:W1:Y:S01]  /*0720*/  MUFU.RCP R19, R14 ;  /* 0x0000000e00137308 */ /* 0x000e620000001000 */
[----:B------:R-:W-:Y:S01]  /*0730*/  FSEL R8, R8, 1, P1 ;  /* 0x3f80000008087808 */ /* 0x000fe20000800000 */
[--C-:B----4-:R-:W-:Y:S01]  /*0740*/  FADD R31, R29, -R6.reuse ;  /* 0x800000061d1f7221 */ /* 0x110fe20000000000 */
[----:B------:R-:W-:-:S03]  /*0750*/  FADD R29, R12, -R6 ;  /* 0x800000060c1d7221 */ /* 0x000fc60000000000 */
[----:B------:R-:W-:Y:S01]  /*0760*/  @!P2 FMUL R8, R8, 16777216 ;  /* 0x4b8000000808a820 */ /* 0x000fe20000400000 */
[--C-:B------:R-:W-:Y:S01]  /*0770*/  FADD R32, R32, -R6.reuse ;  /* 0x8000000620207221 */ /* 0x100fe20000000000 */
[--C-:B------:R-:W-:Y:S01]  /*0780*/  FADD R12, R37, -R6.reuse ;  /* 0x80000006250c7221 */ /* 0x100fe20000000000 */
[--C-:B------:R-:W-:Y:S01]  /*0790*/  FADD R36, R36, -R6.reuse ;  /* 0x8000000624247221 */ /* 0x100fe20000000000 */
[--C-:B---3--:R-:W-:Y:S01]  /*07a0*/  FADD R24, R24, -R6.reuse ;  /* 0x8000000618187221 */ /* 0x108fe20000000000 */
[----:B-1----:R-:W-:Y:S01]  /*07b0*/  FMUL R19, R19, R8 ;  /* 0x0000000813137220 */ /* 0x002fe20000400000 */
[--C-:B------:R-:W-:Y:S01]  /*07c0*/  FADD R34, R35, -R6.reuse ;  /* 0x8000000623227221 */ /* 0x100fe20000000000 */
[--C-:B------:R-:W-:Y:S01]  /*07d0*/  FADD R28, R33, -R6.reuse ;  /* 0x80000006211c7221 */ /* 0x100fe20000000000 */
[--C-:B------:R-:W-:Y:S01]  /*07e0*/  FADD R26, R27, -R6.reuse ;  /* 0x800000061b1a7221 */ /* 0x100fe20000000000 */
[C---:B------:R-:W-:Y:S01]  /*07f0*/  FMUL R31, R19.reuse, R31 ;  /* 0x0000001f131f7220 */ /* 0x040fe20000400000 */
[C---:B------:R-:W-:Y:S01]  /*0800*/  FMUL R29, R19.reuse, R29 ;  /* 0x0000001d131d7220 */ /* 0x040fe20000400000 */
[C---:B------:R-:W-:Y:S01]  /*0810*/  FMUL R32, R19.reuse, R32 ;  /* 0x0000002013207220 */ /* 0x040fe20000400000 */
[----:B------:R-:W-:Y:S01]  /*0820*/  FMUL R12, R19, R12 ;  /* 0x0000000c130c7220 */ /* 0x000fe20000400000 */
[--C-:B------:R-:W-:Y:S01]  /*0830*/  FADD R18, R23, -R6.reuse ;  /* 0x8000000617127221 */ /* 0x100fe20000000000 */
[--C-:B------:R-:W-:Y:S01]  /*0840*/  FADD R22, R25, -R6.reuse ;  /* 0x8000000619167221 */ /* 0x100fe20000000000 */
[--C-:B------:R-:W-:Y:S01]  /*0850*/  FADD R16, R21, -R6.reuse ;  /* 0x8000000615107221 */ /* 0x100fe20000000000 */
[--C-:B------:R-:W-:Y:S01]  /*0860*/  FADD R14, R15, -R6.reuse ;  /* 0x800000060f0e7221 */ /* 0x100fe20000000000 */
[--C-:B0-----:R-:W-:Y:S01]  /*0870*/  FADD R10, R13, -R6.reuse ;  /* 0x800000060d0a7221 */ /* 0x101fe20000000000 */
[--C-:B------:R-:W-:Y:S01]  /*0880*/  FADD R8, R9, -R6.reuse ;  /* 0x8000000609087221 */ /* 0x100fe20000000000 */
[----:B------:R-:W-:Y:S01]  /*0890*/  FADD R6, R7, -R6 ;  /* 0x8000000607067221 */ /* 0x000fe20000000000 */
[C-C-:B-----5:R-:W-:Y:S01]  /*08a0*/  FFMA R31, R11.reuse, R31, R30.reuse ;  /* 0x0000001f0b1f7223 */ /* 0x160fe2000000001e */
[C-C-:B------:R-:W-:Y:S01]  /*08b0*/  FFMA R29, R11.reuse, R29, R30.reuse ;  /* 0x0000001d0b1d7223 */ /* 0x140fe2000000001e */
[C-C-:B------:R-:W-:Y:S01]  /*08c0*/  FFMA R32, R11.reuse, R32, R30.reuse ;  /* 0x000000200b207223 */ /* 0x140fe2000000001e */
[--C-:B------:R-:W-:Y:S01]  /*08d0*/  FFMA R12, R11, R12, R30.reuse ;  /* 0x0000000c0b0c7223 */ /* 0x100fe2000000001e */
[C---:B------:R-:W-:Y:S01]  /*08e0*/  FMUL R13, R19.reuse, R36 ;  /* 0x00000024130d7220 */ /* 0x040fe20000400000 */
        /* <DEDUP_REMOVED lines=10> */
[----:B------:R-:W-:Y:S01]  /*0990*/  FMUL R19, R19, R6 ;  /* 0x0000000613137220 */ /* 0x000fe20000400000 */
[C-C-:B------:R-:W-:Y:S01]  /*09a0*/  FFMA R13, R11.reuse, R13, R30.reuse ;  /* 0x0000000d0b0d7223 */ /* 0x140fe2000000001e */
[C-C-:B------:R-:W-:Y:S01]  /*09b0*/  FFMA R24, R11.reuse, R24, R30.reuse ;  /* 0x000000180b187223 */ /* 0x140fe2000000001e */
[C-C-:B------:R-:W-:Y:S01]  /*09c0*/  FFMA R27, R11.reuse, R27, R30.reuse ;  /* 0x0000001b0b1b7223 */ /* 0x140fe2000000001e */
[C-C-:B------:R-:W-:Y:S01]  /*09d0*/  FFMA R26, R11.reuse, R37, R30.reuse ;  /* 0x000000250b1a7223 */ /* 0x140fe2000000001e */
[C-C-:B------:R-:W-:Y:S01]  /*09e0*/  FFMA R14, R11.reuse, R35, R30.reuse ;  /* 0x000000230b0e7223 */ /* 0x140fe2000000001e */
[----:B------:R-:W-:Y:S01]  /*09f0*/  FFMA R6, R11, R21, R30 ;  /* 0x000000150b067223 */ /* 0x000fe2000000001e */
[----:B------:R-:W-:-:S02]  /*0a00*/  FSETP.GEU.AND P1, PT, R31, RZ, PT ;  /* 0x000000ff1f00720b */ /* 0x000fc40003f2e000 */
[----:B------:R-:W-:Y:S02]  /*0a10*/  FSETP.GEU.AND P6, PT, R29, RZ, PT ;  /* 0x000000ff1d00720b */ /* 0x000fe40003fce000 */
[----:B------:R-:W-:Y:S02]  /*0a20*/  FSETP.GEU.AND P3, PT, R32, RZ, PT ;  /* 0x000000ff2000720b */ /* 0x000fe40003f6e000 */
[----:B------:R-:W-:Y:S01]  /*0a30*/  FSETP.GEU.AND P5, PT, R12, RZ, PT ;  /* 0x000000ff0c00720b */ /* 0x000fe20003fae000 */
[C-C-:B------:R-:W-:Y:S01]  /*0a40*/  FFMA R28, R11.reuse, R23, R30.reuse ;  /* 0x000000170b1c7223 */ /* 0x140fe2000000001e */
[C-C-:B------:R-:W-:Y:S01]  /*0a50*/  FFMA R25, R11.reuse, R25, R30.reuse ;  /* 0x000000190b197223 */ /* 0x140fe2000000001e */
[C-C-:B------:R-:W-:Y:S01]  /*0a60*/  FFMA R15, R11.reuse, R15, R30.reuse ;  /* 0x0000000f0b0f7223 */ /* 0x140fe2000000001e */
[C-C-:B------:R-:W-:Y:S01]  /*0a70*/  FFMA R33, R11.reuse, R33, R30.reuse ;  /* 0x000000210b217223 */ /* 0x140fe2000000001e */
[--C-:B------:R-:W-:Y:S01]  /*0a80*/  FFMA R7, R11, R7, R30.reuse ;  /* 0x000000070b077223 */ /* 0x100fe2000000001e */
[----:B------:R-:W-:Y:S01]  /*0a90*/  FSEL R31, R31, RZ, P1 ;  /* 0x000000ff1f1f7208 */ /* 0x000fe20000800000 */
[----:B------:R-:W-:Y:S01]  /*0aa0*/  BAR.SYNC.DEFER_BLOCKING 0x0 ;  /* 0x0000000000007b1d */ /* 0x000fe20000010000 */
[----:B------:R-:W-:Y:S01]  /*0ab0*/  FSEL R29, R29, RZ, P6 ;  /* 0x000000ff1d1d7208 */ /* 0x000fe20003000000 */
[----:B------:R-:W-:Y:S01]  /*0ac0*/  FFMA R30, R11, R19, R30 ;  /* 0x000000130b1e7223 */ /* 0x000fe2000000001e */
[----:B------:R-:W-:-:S02]  /*0ad0*/  FSEL R32, R32, RZ, P3 ;  /* 0x000000ff20207208 */ /* 0x000fc40001800000 */
[----:B------:R-:W-:-:S03]  /*0ae0*/  FSEL R12, R12, RZ, P5 ;  /* 0x000000ff0c0c7208 */ /* 0x000fc60002800000 */
[----:B------:R-:W0:Y:S01]  /*0af0*/  LDC.64 R34, c[0x0][0x238] ;  /* 0x00008e00ff227b82 */ /* 0x000e220000000a00 */
[----:B------:R-:W-:Y:S02]  /*0b00*/  FSETP.GEU.AND P4, PT, R13, RZ, PT ;  /* 0x000000ff0d00720b */ /* 0x000fe40003f8e000 */
[----:B------:R-:W-:Y:S02]  /*0b10*/  FSETP.GEU.AND P2, PT, R24, RZ, PT ;  /* 0x000000ff1800720b */ /* 0x000fe40003f4e000 */
[----:B------:R-:W-:Y:S02]  /*0b20*/  FSETP.GEU.AND P1, PT, R27, RZ, PT ;  /* 0x000000ff1b00720b */ /* 0x000fe40003f2e000 */
[----:B------:R-:W-:Y:S02]  /*0b30*/  FSETP.GEU.AND P6, PT, R26, RZ, PT ;  /* 0x000000ff1a00720b */ /* 0x000fe40003fce000 */
[----:B------:R-:W-:Y:S02]  /*0b40*/  FSETP.GEU.AND P3, PT, R14, RZ, PT ;  /* 0x000000ff0e00720b */ /* 0x000fe40003f6e000 */
[----:B------:R-:W-:-:S02]  /*0b50*/  FSETP.GEU.AND P5, PT, R6, RZ, PT ;  /* 0x000000ff0600720b */ /* 0x000fc40003fae000 */
[----:B------:R-:W-:Y:S02]  /*0b60*/  FSEL R27, R27, RZ, P1 ;  /* 0x000000ff1b1b7208 */ /* 0x000fe40000800000 */
[----:B------:R-:W-:Y:S02]  /*0b70*/  FSEL R26, R26, RZ, P6 ;  /* 0x000000ff1a1a7208 */ /* 0x000fe40003000000 */
[----:B------:R-:W-:Y:S02]  /*0b80*/  FSEL R6, R6, RZ, P5 ;  /* 0x000000ff06067208 */ /* 0x000fe40002800000 */
[----:B------:R-:W-:Y:S02]  /*0b90*/  FSEL R13, R13, RZ, P4 ;  /* 0x000000ff0d0d7208 */ /* 0x000fe40002000000 */
[----:B------:R-:W-:Y:S02]  /*0ba0*/  FSEL R14, R14, RZ, P3 ;  /* 0x000000ff0e0e7208 */ /* 0x000fe40001800000 */
[----:B------:R-:W-:-:S02]  /*0bb0*/  FSEL R24, R24, RZ, P2 ;  /* 0x000000ff18187208 */ /* 0x000fc40001000000 */
        /* <DEDUP_REMOVED lines=11> */
[----:B------:R-:W-:Y:S01]  /*0c70*/  FSEL R30, R30, RZ, P2 ;  /* 0x000000ff1e1e7208 */ /* 0x000fe20001000000 */
[----:B------:R-:W-:Y:S04]  /*0c80*/  STS [R17], R31 ;  /* 0x0000001f11007388 */ /* 0x000fe80000000800 */
[----:B------:R-:W-:Y:S04]  /*0c90*/  STS [R17+0x4], R12 ;  /* 0x0000040c11007388 */ /* 0x000fe80000000800 */
        /* <DEDUP_REMOVED lines=13> */
[----:B------:R1:W-:Y:S01]  /*0d70*/  STS [R17+0x3c], R28 ;  /* 0x00003c1c11007388 */ /* 0x0003e20000000800 */
[----:B------:R-:W-:-:S05]  /*0d80*/  LOP3.LUT R9, R4, 0xfc, RZ, 0xc0, !PT ;  /* 0x000000fc04097812 */ /* 0x000fca00078ec0ff */
[----:B------:R-:W-:-:S04]  /*0d90*/  VIADD R9, R9, UR4 ;  /* 0x0000000409097c36 */ /* 0x000fc80008000000 */
[----:B------:R-:W-:Y:S01]  /*0da0*/  IMAD R16, R20, 0x4, R9 ;  /* 0x0000000414107824 */ /* 0x000fe200078e0209 */
[----:B------:R-:W-:Y:S01]  /*0db0*/  BAR.SYNC.DEFER_BLOCKING 0x0 ;  /* 0x0000000000007b1d */ /* 0x000fe20000010000 */
[----:B------:R-:W-:Y:S01]  /*0dc0*/  SHF.R.U32.HI R18, RZ, 0x2, R4 ;  /* 0x00000002ff127819 */ /* 0x000fe20000011604 */
[----:B------:R-:W-:-:S04]  /*0dd0*/  IMAD.SHL.U32 R4, R4, 0x4, RZ ;  /* 0x0000000404047824 */ /* 0x000fc800078e00ff */
[----:B------:R-:W-:Y:S04]  /*0de0*/  LDS R8, [R16] ;  /* 0x0000000010087984 */ /* 0x000fe80000000800 */
[----:B------:R-:W-:Y:S04]  /*0df0*/  LDS R9, [R16+0x4] ;  /* 0x0000040010097984 */ /* 0x000fe80000000800 */
[----:B------:R-:W-:Y:S04]  /*0e00*/  LDS R10, [R16+0x8] ;  /* 0x00000800100a7984 */ /* 0x000fe80000000800 */
[----:B------:R2:W3:Y:S01]  /*0e10*/  LDS R11, [R16+0xc] ;  /* 0x00000c00100b7984 */ /* 0x0004e20000000800 */
[----:B------:R-:W-:-:S02]  /*0e20*/  SGXT.U32 R18, R18, 0x6 ;  /* 0x000000061212781a */ /* 0x000fc40000000000 */
[C---:B------:R-:W-:Y:S02]  /*0e30*/  LOP3.LUT R19, R20.reuse, 0x400, RZ, 0xfc, !PT ;  /* 0x0000040014137812 */ /* 0x040fe400078efcff */
[----:B------:R-:W-:Y:S02]  /*0e40*/  LOP3.LUT R3, R3, 0xc, R4, 0xf8, !PT ;  /* 0x0000000c03037812 */ /* 0x000fe400078ef804 */
[C---:B------:R-:W-:Y:S02]  /*0e50*/  LOP3.LUT R4, R20.reuse, 0x800, RZ, 0xfc, !PT ;  /* 0x0000080014047812 */ /* 0x040fe400078efcff */
[----:B-1----:R-:W-:Y:S02]  /*0e60*/  LOP3.LUT R17, R20, 0xc00, RZ, 0xfc, !PT ;  /* 0x00000c0014117812 */ /* 0x002fe400078efcff */
[----:B------:R-:W-:Y:S02]  /*0e70*/  PRMT R18, R18, 0x6540, R5 ;  /* 0x0000654012127816 */ /* 0x000fe40000000005 */
[----:B------:R-:W-:-:S02]  /*0e80*/  SHF.R.U32.HI R19, RZ, 0x2, R19 ;  /* 0x00000002ff137819 */ /* 0x000fc40000011613 */
[----:B------:R-:W-:Y:S02]  /*0e90*/  ISETP.GE.AND P4, PT, R3, 0x40, PT ;  /* 0x000000400300780c */ /* 0x000fe40003f86270 */
[----:B--2---:R-:W-:Y:S02]  /*0ea0*/  SHF.R.U32.HI R16, RZ, 0x2, R4 ;  /* 0x00000002ff107819 */ /* 0x004fe40000011604 */
[----:B------:R-:W-:Y:S01]  /*0eb0*/  SHF.R.U32.HI R17, RZ, 0x2, R17 ;  /* 0x00000002ff117819 */ /* 0x000fe20000011611 */
[----:B------:R-:W-:Y:S01]  /*0ec0*/  IMAD R3, R18, 0x40, R3 ;  /* 0x0000004012037824 */ /* 0x000fe200078e0203 */
[----:B------:R-:W-:Y:S02]  /*0ed0*/  LOP3.LUT R19, R19, 0x1fc, RZ, 0xc0, !PT ;  /* 0x000001fc13137812 */ /* 0x000fe400078ec0ff */
[----:B------:R-:W-:Y:S02]  /*0ee0*/  LOP3.LUT R16, R16, 0x2fc, RZ, 0xc0, !PT ;  /* 0x000002fc10107812 */ /* 0x000fe400078ec0ff */
[----:B------:R-:W-:Y:S01]  /*0ef0*/  LOP3.LUT R22, R17, 0x3fc, RZ, 0xc0, !PT ;  /* 0x000003fc11167812 */ /* 0x000fe200078ec0ff */
[----:B------:R-:W-:-:S02]  /*0f00*/  VIADD R19, R19, UR4 ;  /* 0x0000000413137c36 */ /* 0x000fc40008000000 */
[----:B0-----:R-:W-:-:S04]  /*0f10*/  IMAD.WIDE R4, R3, 0x4, R34 ;  /* 0x0000000403047825 */ /* 0x001fc800078e0222 */
[----:B------:R-:W-:Y:S02]  /*0f20*/  VIADD R21, R16, UR4 ;  /* 0x0000000410157c36 */ /* 0x000fe40008000000 */
[----:B------:R-:W-:Y:S02]  /*0f30*/  VIADD R23, R22, UR4 ;  /* 0x0000000416177c36 */ /* 0x000fe40008000000 */
[C---:B------:R-:W-:Y:S02]  /*0f40*/  IMAD R36, R20.reuse, 0x4, R19 ;  /* 0x0000000414247824 */ /* 0x040fe400078e0213 */
[C---:B------:R-:W-:Y:S01]  /*0f50*/  IMAD R37, R20.reuse, 0x4, R21 ;  /* 0x0000000414257824 */ /* 0x040fe200078e0215 */
[----:B---3--:R0:W-:Y:S04]  /*0f60*/  @!P4 STG.E.128 desc[UR6][R4.64], R8 ;  /* 0x000000080400c986 */ /* 0x0081e8000c101d06 */
[----:B------:R-:W-:Y:S04]  /*0f70*/  LDS R16, [R36+0x1000] ;  /* 0x0010000024107984 */ /* 0x000fe80000000800 */
[----:B------:R-:W-:Y:S04]  /*0f80*/  LDS R17, [R36+0x1004] ;  /* 0x0010040024117984 */ /* 0x000fe80000000800 */
[----:B------:R-:W-:Y:S04]  /*0f90*/  LDS R18, [R36+0x1008] ;  /* 0x0010080024127984 */ /* 0x000fe80000000800 */
[----:B------:R-:W1:Y:S01]  /*0fa0*/  LDS R19, [R36+0x100c] ;  /* 0x00100c0024137984 */ /* 0x000e620000000800 */
[----:B0-----:R-:W-:-:S03]  /*0fb0*/  IMAD R4, R20, 0x4, R23 ;  /* 0x0000000414047824 */ /* 0x001fc600078e0217 */
[----:B------:R-:W-:Y:S04]  /*0fc0*/  LDS R20, [R37+0x2000] ;  /* 0x0020000025147984 */ /* 0x000fe80000000800 */
[----:B------:R-:W-:Y:S04]  /*0fd0*/  LDS R21, [R37+0x2004] ;  /* 0x0020040025157984 */ /* 0x000fe80000000800 */
[----:B------:R-:W-:Y:S04]  /*0fe0*/  LDS R22, [R37+0x2008] ;  /* 0x0020080025167984 */ /* 0x000fe80000000800 */
[----:B------:R-:W0:Y:S04]  /*0ff0*/  LDS R23, [R37+0x200c] ;  /* 0x00200c0025177984 */ /* 0x000e280000000800 */
[----:B------:R-:W-:Y:S04]  /*1000*/  LDS R8, [R4+0x3000] ;  /* 0x0030000004087984 */ /* 0x000fe80000000800 */
[----:B------:R-:W-:Y:S04]  /*1010*/  LDS R9, [R4+0x3004] ;  /* 0x0030040004097984 */ /* 0x000fe80000000800 */
[----:B------:R-:W-:Y:S04]  /*1020*/  LDS R10, [R4+0x3008] ;  /* 0x00300800040a7984 */ /* 0x000fe80000000800 */
[----:B------:R2:W3:Y:S01]  /*1030*/  LDS R11, [R4+0x300c] ;  /* 0x00300c00040b7984 */ /* 0x0004e20000000800 */
[----:B------:R-:W-:-:S02]  /*1040*/  FSETP.GTU.AND P6, PT, R30, RZ, PT ;  /* 0x000000ff1e00720b */ /* 0x000fc40003fcc000 */
[----:B------:R-:W-:Y:S02]  /*1050*/  FSETP.GTU.AND P5, PT, R33, RZ, PT ;  /* 0x000000ff2100720b */ /* 0x000fe40003fac000 */
[----:B------:R-:W-:Y:S02]  /*1060*/  FSETP.GTU.AND P3, PT, R29, RZ, PT ;  /* 0x000000ff1d00720b */ /* 0x000fe40003f6c000 */
[----:B------:R-:W-:Y:S02]  /*1070*/  SEL R29, RZ, 0x1, P6 ;  /* 0x00000001ff1d7807 */ /* 0x000fe40003000000 */
[----:B------:R-:W-:Y:S02]  /*1080*/  FSETP.GTU.AND P6, PT, R25, RZ, PT ;  /* 0x000000ff1900720b */ /* 0x000fe40003fcc000 */
[----:B------:R-:W-:Y:S02]  /*1090*/  SEL R30, RZ, 0x1, P5 ;  /* 0x00000001ff1e7807 */ /* 0x000fe40002800000 */
[----:B------:R-:W-:-:S02]  /*10a0*/  FSETP.GTU.AND P5, PT, R26, RZ, PT ;  /* 0x000000ff1a00720b */ /* 0x000fc40003fac000 */
[----:B------:R-:W-:Y:S02]  /*10b0*/  FSETP.GTU.AND P2, PT, R31, RZ, PT ;  /* 0x000000ff1f00720b */ /* 0x000fe40003f4c000 */
[----:B------:R-:W-:Y:S02]  /*10c0*/  SEL R31, RZ, 0x1, P6 ;  /* 0x00000001ff1f7807 */ /* 0x000fe40003000000 */
[----:B------:R-:W-:Y:S02]  /*10d0*/  FSETP.GTU.AND P6, PT, R27, RZ, PT ;  /* 0x000000ff1b00720b */ /* 0x000fe40003fcc000 */
[----:B------:R-:W-:Y:S02]  /*10e0*/  SEL R26, RZ, 0x1, P5 ;  /* 0x00000001ff1a7807 */ /* 0x000fe40002800000 */
[----:B------:R-:W-:Y:S02]  /*10f0*/  FSETP.GTU.AND P5, PT, R12, RZ, PT ;  /* 0x000000ff0c00720b */ /* 0x000fe40003fac000 */
[----:B------:R-:W-:-:S02]  /*1100*/  SEL R12, RZ, 0x1, P6 ;  /* 0x00000001ff0c7807 */ /* 0x000fc40003000000 */
[----:B------:R-:W-:Y:S02]  /*1110*/  FSETP.GTU.AND P6, PT, R13, RZ, PT ;  /* 0x000000ff0d00720b */ /* 0x000fe40003fcc000 */
[----:B------:R-:W-:Y:S02]  /*1120*/  SEL R13, RZ, 0x1, P5 ;  /* 0x00000001ff0d7807 */ /* 0x000fe40002800000 */
[----:B------:R-:W-:Y:S01]  /*1130*/  FSETP.GTU.AND P5, PT, R24, RZ, PT ;  /* 0x000000ff1800720b */ /* 0x000fe20003fac000 */
[----:B------:R-:W4:Y:S01]  /*1140*/  S2R R25, SR_TID.X ;  /* 0x0000000000197919 */ /* 0x000f220000002100 */
[----:B------:R-:W-:Y:S01]  /*1150*/  SEL R24, RZ, 0x1, P2 ;  /* 0x00000001ff187807 */ /* 0x000fe20001000000 */
[C---:B------:R-:W-:Y:S01]  /*1160*/  VIADD R5, R3.reuse, 0x1000 ;  /* 0x0000100003057836 */ /* 0x040fe20000000000 */
[----:B------:R-:W-:Y:S01]  /*1170*/  FSETP.GTU.AND P2, PT, R6, RZ, PT ;  /* 0x000000ff0600720b */ /* 0x000fe20003f4c000 */
[C---:B------:R-:W-:Y:S01]  /*1180*/  VIADD R27, R3.reuse, 0x2000 ;  /* 0x00002000031b7836 */ /* 0x040fe20000000000 */
[----:B------:R-:W-:Y:S01]  /*1190*/  FSETP.GTU.AND P1, PT, R32, RZ, PT ;  /* 0x000000ff2000720b */ /* 0x000fe20003f2c000 */
[----:B------:R-:W-:Y:S01]  /*11a0*/  VIADD R33, R3, 0x3000 ;  /* 0x0000300003217836 */ /* 0x000fe20000000000 */
[----:B------:R-:W-:Y:S01]  /*11b0*/  SEL R32, RZ, 0x1fffe, P2 ;  /* 0x0001fffeff207807 */ /* 0x000fe20001000000 */
[----:B--2---:R-:W-:Y:S01]  /*11c0*/  IMAD.WIDE R4, R5, 0x4, R34 ;  /* 0x0000000405047825 */ /* 0x004fe200078e0222 */
[----:B------:R-:W-:-:S02]  /*11d0*/  SEL R3, RZ, 0x1, P2 ;  /* 0x00000001ff037807 */ /* 0x000fc40001000000 */
[----:B------:R-:W-:Y:S02]  /*11e0*/  SEL R6, RZ, 0x1, P3 ;  /* 0x00000001ff067807 */ /* 0x000fe40001800000 */
[----:B------:R-:W-:Y:S02]  /*11f0*/  FSETP.GTU.AND P2, PT, R15, RZ, PT ;  /* 0x000000ff0f00720b */ /* 0x000fe40003f4c000 */
[----:B------:R-:W-:Y:S01]  /*1200*/  FSETP.GTU.AND P3, PT, R14, RZ, PT ;  /* 0x000000ff0e00720b */ /* 0x000fe20003f6c000 */
[--C-:B------:R-:W-:Y:S01]  /*1210*/  IMAD.WIDE R14, R27, 0x4, R34.reuse ;  /* 0x000000041b0e7825 */ /* 0x100fe200078e0222 */
[----:B-1----:R1:W-:Y:S03]  /*1220*/  @!P4 STG.E.128 desc[UR6][R4.64], R16 ;  /* 0x000000100400c986 */ /* 0x0023e6000c101d06 */
[----:B------:R-:W-:Y:S01]  /*1230*/  IMAD.WIDE R34, R33, 0x4, R34 ;  /* 0x0000000421227825 */ /* 0x000fe200078e0222 */
[----:B0-----:R-:W-:Y:S04]  /*1240*/  @!P4 STG.E.128 desc[UR6][R14.64], R20 ;  /* 0x000000140e00c986 */ /* 0x001fe8000c101d06 */
[----:B---3--:R0:W-:Y:S01]  /*1250*/  @!P4 STG.E.128 desc[UR6][R34.64], R8 ;  /* 0x000000082200c986 */ /* 0x0081e2000c101d06 */
[----:B------:R-:W-:-:S02]  /*1260*/  SEL R27, RZ, 0x1fffe, P2 ;  /* 0x0001fffeff1b7807 */ /* 0x000fc40001000000 */
[----:B-1----:R-:W-:Y:S01]  /*1270*/  SEL R16, RZ, 0x1, P2 ;  /* 0x00000001ff107807 */ /* 0x002fe20001000000 */
[----:B------:R-:W-:Y:S01]  /*1280*/  BAR.SYNC.DEFER_BLOCKING 0x0 ;  /* 0x0000000000007b1d */ /* 0x000fe20000010000 */
[----:B------:R-:W-:-:S04]  /*1290*/  FSETP.GTU.AND P2, PT, R7, RZ, PT ;  /* 0x000000ff0700720b */ /* 0x000fc80003f4c000 */
[----:B------:R-:W-:Y:S01]  /*12a0*/  SEL R4, RZ, 0x1fffe, P2 ;  /* 0x0001fffeff047807 */ /* 0x000fe20001000000 */
[----:B------:R-:W-:Y:S01]  /*12b0*/  IMAD.IADD R31, R31, 0x1, R32 ;  /* 0x000000011f1f7824 */ /* 0x000fe200078e0220 */
[----:B----4-:R-:W-:Y:S01]  /*12c0*/  LOP3.LUT R18, R25, 0xff, RZ, 0xc0, !PT ;  /* 0x000000ff19127812 */ /* 0x010fe200078ec0ff */
[----:B------:R-:W-:Y:S01]  /*12d0*/  IMAD.IADD R27, R30, 0x1, R27 ;  /* 0x000000011e1b7824 */ /* 0x000fe200078e021b */
[----:B------:R-:W-:Y:S01]  /*12e0*/  FSETP.GTU.AND P4, PT, R28, RZ, PT ;  /* 0x000000ff1c00720b */ /* 0x000fe20003f8c000 */
[----:B------:R-:W-:Y:S01]  /*12f0*/  IMAD.IADD R4, R29, 0x1, R4 ;  /* 0x000000011d047824 */ /* 0x000fe200078e0204 */
[----:B------:R-:W-:Y:S02]  /*1300*/  SEL R7, RZ, 0x1, P1 ;  /* 0x00000001ff077807 */ /* 0x000fe40000800000 */
[----:B0-----:R-:W-:Y:S02]  /*1310*/  SEL R8, RZ, 0x1, P2 ;  /* 0x00000001ff087807 */ /* 0x001fe40001000000 */
[----:B------:R-:W-:-:S02]  /*1320*/  SEL R9, RZ, 0x1, P6 ;  /* 0x00000001ff097807 */ /* 0x000fc40003000000 */
[----:B------:R-:W-:Y:S02]  /*1330*/  SEL R5, RZ, 0x1, P3 ;  /* 0x00000001ff057807 */ /* 0x000fe40001800000 */
[----:B------:R-:W-:Y:S02]  /*1340*/  LOP3.LUT R31, R31, 0x1, RZ, 0xc0, !PT ;  /* 0x000000011f1f7812 */ /* 0x000fe400078ec0ff */
[----:B------:R-:W-:Y:S02]  /*1350*/  LOP3.LUT R27, R27, 0x1, RZ, 0xc0, !PT ;  /* 0x000000011b1b7812 */ /* 0x000fe400078ec0ff */
[----:B------:R-:W-:Y:S01]  /*1360*/  LOP3.LUT R10, R4, 0x1, RZ, 0xc0, !PT ;  /* 0x00000001040a7812 */ /* 0x000fe200078ec0ff */
[----:B------:R0:W-:Y:S01]  /*1370*/  STS.U8 [R18+UR4+0x220], R3 ;  /* 0x0002200312007988 */ /* 0x0001e20008000004 */
[----:B------:R-:W-:-:S03]  /*1380*/  SEL R11, RZ, 0x1, P4 ;  /* 0x00000001ff0b7807 */ /* 0x000fc60002000000 */
[----:B------:R-:W-:Y:S01]  /*1390*/  STS.U8 [R18+UR4], R24 ;  /* 0x0000001812007988 */ /* 0x000fe20008000004 */
[----:B0-----:R-:W-:-:S03]  /*13a0*/  SEL R3, RZ, 0x1, P5 ;  /* 0x00000001ff037807 */ /* 0x001fc60002800000 */
[----:B------:R-:W-:Y:S04]  /*13b0*/  STS.U8 [R18+UR4+0x110], R13 ;  /* 0x0001100d12007988 */ /* 0x000fe80008000004 */
        /* <DEDUP_REMOVED lines=12> */
[----:B------:R-:W-:Y:S01]  /*1480*/  STS.U8 [R18+UR4+0xff0], R11 ;  /* 0x000ff00b12007988 */ /* 0x000fe20008000004 */
[----:B------:R-:W-:Y:S06]  /*1490*/  BAR.SYNC.DEFER_BLOCKING 0x0 ;  /* 0x0000000000007b1d */ /* 0x000fec0000010000 */
[----:B------:R-:W0:Y:S01]  /*14a0*/  LDS.128 R4, [R2+UR4] ;  /* 0x0000000402047984 */ /* 0x000e220008000c00 */
[----:B------:R-:W-:Y:S01]  /*14b0*/  ULDC.64 UR4, c[0x0][0x240] ;  /* 0x0000900000047ab9 */ /* 0x000fe20000000a00 */
[----:B0-----:R-:W-:-:S02]  /*14c0*/  PRMT R9, R4, 0x7772, RZ ;  /* 0x0000777204097816 */ /* 0x001fc400000000ff */
[----:B------:R-:W-:Y:S02]  /*14d0*/  PRMT R12, R4, 0x7771, RZ ;  /* 0x00007771040c7816 */ /* 0x000fe400000000ff */
[----:B------:R-:W-:Y:S02]  /*14e0*/  PRMT R11, R6, 0x7772, RZ ;  /* 0x00007772060b7816 */ /* 0x000fe400000000ff */
[----:B------:R-:W-:Y:S02]  /*14f0*/  PRMT R9, R12, 0x5410, R9 ;  /* 0x000054100c097816 */ /* 0x000fe40000000009 */
[----:B------:R-:W-:Y:S02]  /*1500*/  PRMT R2, R6, 0x7771, RZ ;  /* 0x0000777106027816 */ /* 0x000fe400000000ff */
[C---:B------:R-:W-:Y:S02]  /*1510*/  PRMT R14, R7.reuse, 0x7772, RZ ;  /* 0x00007772070e7816 */ /* 0x040fe400000000ff */
[----:B------:R-:W-:-:S02]  /*1520*/  PRMT R15, R7, 0x7771, RZ ;  /* 0x00007771070f7816 */ /* 0x000fc400000000ff */
[----:B------:R-:W-:Y:S02]  /*1530*/  PRMT R8, R4, 0x7770, RZ ;  /* 0x0000777004087816 */ /* 0x000fe400000000ff */
[----:B------:R-:W-:Y:S02]  /*1540*/  LOP3.LUT R9, R9, 0x10001, RZ, 0xc0, !PT ;  /* 0x0001000109097812 */ /* 0x000fe400078ec0ff */
[----:B------:R-:W-:Y:S02]  /*1550*/  PRMT R11, R2, 0x5410, R11 ;  /* 0x00005410020b7816 */ /* 0x000fe4000000000b */
[----:B------:R-:W-:Y:S02]  /*1560*/  PRMT R14, R15, 0x5410, R14 ;  /* 0x000054100f0e7816 */ /* 0x000fe4000000000e */
[----:B------:R-:W-:Y:S02]  /*1570*/  SHF.R.U32.HI R16, RZ, 0x18, R4 ;  /* 0x00000018ff107819 */ /* 0x000fe40000011604 */
[----:B------:R-:W-:-:S02]  /*1580*/  LOP3.LUT R17, R8, 0x1, RZ, 0xc0, !PT ;  /* 0x0000000108117812 */ /* 0x000fc400078ec0ff */
[C---:B------:R-:W-:Y:S02]  /*1590*/  PRMT R4, R5.reuse, 0x7772, RZ ;  /* 0x0000777205047816 */ /* 0x040fe400000000ff */
[----:B------:R-:W-:Y:S02]  /*15a0*/  PRMT R13, R5, 0x7771, RZ ;  /* 0x00007771050d7816 */ /* 0x000fe400000000ff */
[----:B------:R-:W-:Y:S02]  /*15b0*/  LOP3.LUT R8, R9, 0xffff, RZ, 0xc0, !PT ;  /* 0x0000ffff09087812 */ /* 0x000fe400078ec0ff */
[----:B------:R-:W-:Y:S02]  /*15c0*/  PRMT R10, R6, 0x7770, RZ ;  /* 0x00007770060a7816 */ /* 0x000fe400000000ff */
[----:B------:R-:W-:Y:S02]  /*15d0*/  PRMT R12, R7, 0x7770, RZ ;  /* 0x00007770070c7816 */ /* 0x000fe400000000ff */
[----:B------:R-:W-:-:S02]  /*15e0*/  PRMT R3, R5, 0x7770, RZ ;  /* 0x0000777005037816 */ /* 0x000fc400000000ff */
[----:B------:R-:W-:Y:S02]  /*15f0*/  LOP3.LUT R11, R11, 0x10001, RZ, 0xc0, !PT ;  /* 0x000100010b0b7812 */ /* 0x000fe400078ec0ff */
[----:B------:R-:W-:Y:S02]  /*1600*/  LOP3.LUT R14, R14, 0x10001, RZ, 0xc0, !PT ;  /* 0x000100010e0e7812 */ /* 0x000fe400078ec0ff */
[----:B------:R-:W-:Y:S02]  /*1610*/  PRMT R4, R13, 0x5410, R4 ;  /* 0x000054100d047816 */ /* 0x000fe40000000004 */
[----:B------:R-:W-:Y:S02]  /*1620*/  PRMT R2, R17, 0x3340, R8 ;  /* 0x0000334011027816 */ /* 0x000fe40000000008 */
[----:B------:R-:W-:Y:S02]  /*1630*/  SGXT.U32 R8, R16, 0x1 ;  /* 0x000000011008781a */ /* 0x000fe40000000000 */
[----:B------:R-:W-:-:S02]  /*1640*/  LOP3.LUT R13, R10, 0x1, RZ, 0xc0, !PT ;  /* 0x000000010a0d7812 */ /* 0x000fc400078ec0ff */
[----:B------:R-:W-:Y:S02]  /*1650*/  LOP3.LUT R17, R12, 0x1, RZ, 0xc0, !PT ;  /* 0x000000010c117812 */ /* 0x000fe400078ec0ff */
[----:B------:R-:W-:Y:S02]  /*1660*/  LOP3.LUT R16, R3, 0x1, RZ, 0xc0, !PT ;  /* 0x0000000103107812 */ /* 0x000fe400078ec0ff */
[----:B------:R-:W-:Y:S02]  /*1670*/  LOP3.LUT R10, R11, 0xffff, RZ, 0xc0, !PT ;  /* 0x0000ffff0b0a7812 */ /* 0x000fe400078ec0ff */
[----:B------:R-:W-:Y:S02]  /*1680*/  LOP3.LUT R12, R14, 0xffff, RZ, 0xc0, !PT ;  /* 0x0000ffff0e0c7812 */ /* 0x000fe400078ec0ff */
[----:B------:R-:W-:Y:S02]  /*1690*/  SHF.R.U32.HI R7, RZ, 0x18, R7 ;  /* 0x00000018ff077819 */ /* 0x000fe40000011607 */
[----:B------:R-:W-:-:S02]  /*16a0*/  PRMT R3, R9, 0x7732, RZ ;  /* 0x0000773209037816 */ /* 0x000fc400000000ff */
[----:B------:R-:W-:Y:S02]  /*16b0*/  PRMT R14, R14, 0x7732, RZ ;  /* 0x000077320e0e7816 */ /* 0x000fe400000000ff */
[----:B------:R-:W-:Y:S02]  /*16c0*/  SHF.R.U32.HI R5, RZ, 0x18, R5 ;  /* 0x00000018ff057819 */ /* 0x000fe40000011605 */
[----:B------:R-:W-:Y:S02]  /*16d0*/  SHF.R.U32.HI R6, RZ, 0x18, R6 ;  /* 0x00000018ff067819 */ /* 0x000fe40000011606 */
[----:B------:R-:W-:Y:S02]  /*16e0*/  LOP3.LUT R4, R4, 0x10001, RZ, 0xc0, !PT ;  /* 0x0001000104047812 */ /* 0x000fe400078ec0ff */
[----:B------:R-:W-:Y:S02]  /*16f0*/  PRMT R15, R13, 0x3340, R10 ;  /* 0x000033400d0f7816 */ /* 0x000fe4000000000a */
[----:B------:R-:W-:-:S02]  /*1700*/  PRMT R3, R3, 0x3340, R8 ;  /* 0x0000334003037816 */ /* 0x000fc40000000008 */
[----:B------:R-:W-:Y:S01]  /*1710*/  SGXT.U32 R10, R7, 0x1 ;  /* 0x00000001070a781a */ /* 0x000fe20000000000 */
[----:B------:R-:W-:Y:S01]  /*1720*/  IMAD.MOV.U32 R7, RZ, RZ, R14 ;  /* 0x000000ffff077224 */ /* 0x000fe200078e000e */
[----:B------:R-:W-:Y:S02]  /*1730*/  LOP3.LUT R9, R4, 0xffff, RZ, 0xc0, !PT ;  /* 0x0000ffff04097812 */ /* 0x000fe400078ec0ff */
[----:B------:R-:W-:Y:S02]  /*1740*/  SGXT.U32 R8, R5, 0x1 ;  /* 0x000000010508781a */ /* 0x000fe40000000000 */
[----:B------:R-:W-:Y:S02]  /*1750*/  SGXT.U32 R13, R6, 0x1 ;  /* 0x00000001060d781a */ /* 0x000fe40000000000 */
[----:B------:R-:W-:Y:S02]  /*1760*/  PRMT R5, R4, 0x7732, RZ ;  /* 0x0000773204057816 */ /* 0x000fe400000000ff */
[----:B------:R-:W-:-:S02]  /*1770*/  PRMT R6, R11, 0x7732, RZ ;  /* 0x000077320b067816 */ /* 0x000fc400000000ff */
[----:B------:R-:W-:Y:S02]  /*1780*/  IADD3 R4, P1, R0, UR4, RZ ;  /* 0x0000000400047c10 */ /* 0x000fe4000ff3e0ff */
[----:B------:R-:W-:Y:S02]  /*1790*/  PRMT R16, R16, 0x3340, R9 ;  /* 0x0000334010107816 */ /* 0x000fe40000000009 */
[----:B------:R-:W-:Y:S02]  /*17a0*/  PRMT R12, R17, 0x3340, R12 ;  /* 0x00003340110c7816 */ /* 0x000fe4000000000c */
[----:B------:R-:W-:Y:S02]  /*17b0*/  PRMT R9, R5, 0x3340, R8 ;  /* 0x0000334005097816 */ /* 0x000fe40000000008 */
[----:B------:R-:W-:Y:S02]  /*17c0*/  PRMT R6, R6, 0x3340, R13 ;  /* 0x0000334006067816 */ /* 0x000fe4000000000d */
[----:B------:R-:W-:-:S02]  /*17d0*/  PRMT R7, R7, 0x3340, R10 ;  /* 0x0000334007077816 */ /* 0x000fc4000000000a */
[----:B------:R-:W-:Y:S02]  /*17e0*/  LEA.HI.X.SX32 R5, R0, UR5, 0x1, P1 ;  /* 0x0000000500057c11 */ /* 0x000fe400088f0eff */
[----:B------:R-:W-:Y:S02]  /*17f0*/  PRMT R8, R2, 0x5410, R3 ;  /* 0x0000541002087816 */ /* 0x000fe40000000003 */
[----:B------:R-:W-:Y:S02]  /*1800*/  PRMT R9, R16, 0x5410, R9 ;  /* 0x0000541010097816 */ /* 0x000fe40000000009 */
[----:B------:R-:W-:Y:S02]  /*1810*/  PRMT R10, R15, 0x5410, R6 ;  /* 0x000054100f0a7816 */ /* 0x000fe40000000006 */
[----:B------:R-:W-:Y:S01]  /*1820*/  PRMT R11, R12, 0x5410, R7 ;  /* 0x000054100c0b7816 */ /* 0x000fe20000000007 */
[----:B------:R-:W-:Y:S06]  /*1830*/  @P0 EXIT ;  /* 0x000000000000094d */ /* 0x000fec0003800000 */
[----:B------:R-:W-:Y:S01]  /*1840*/  STG.E.128 desc[UR6][R4.64], R8 ;  /* 0x0000000804007986 */ /* 0x000fe2000c101d06 */
[----:B------:R-:W-:Y:S05]  /*1850*/  EXIT ;  /* 0x000000000000794d */ /* 0x000fea0003800000 */
.L_x_0:
[----:B------:R-:W-:-:S00]  /*1860*/  BRA `(.L_x_0) ;  /* 0xfffffffc00fc7947 */ /* 0x000fc0000383ffff */
[----:B------:R-:W-:-:S00]  /*1870*/  NOP ;  /* 0x0000000000007918 */ /* 0x000fc00000000000 */
        /* <DEDUP_REMOVED lines=8> */
.L_x_1:


//--------------------- .nv.global.init           --------------------------
	.section	.nv.global.init,"aw",@progbits
.nv.global.init:
	.type		_$_str,@object
	.size		_$_str,(_$_str_$_2 - _$_str)
_$_str:
        /*0000*/ 	.byte	0x5f, 0x5f, 0x43, 0x55, 0x44, 0x41, 0x5f, 0x46, 0x54, 0x5a, 0x00
	.type		_$_str_$_2,@object
	.size		_$_str_$_2,(.L_1 - _$_str_$_2)
_$_str_$_2:
        /*000b*/ 	.byte	0x5f, 0x5f, 0x43, 0x55, 0x44, 0x41, 0x5f, 0x50, 0x52, 0x45, 0x43, 0x5f, 0x53, 0x51, 0x52, 0x54
        /*001b*/ 	.byte	0x00
.L_1:


//--------------------- .nv.shared.triton_poi_fused__native_batch_norm_legit_no_training_relu_threshold_backward_3 --------------------------
	.section	.nv.shared.triton_poi_fused__native_batch_norm_legit_no_training_relu_threshold_backward_3,"aw",@nobits
	.sectionflags	@""
	.align	16
	.zero		1024


//--------------------- .nv.constant0.triton_poi_fused__native_batch_norm_legit_no_training_relu_threshold_backward_3 --------------------------
	.section	.nv.constant0.triton_poi_fused__native_batch_norm_legit_no_training_relu_threshold_backward_3,"a",@progbits
	.sectionflags	@""
	.align	4
.nv.constant0.triton_poi_fused__native_batch_norm_legit_no_training_relu_threshold_backward_3:
	.zero		592
